//
// Generated by NVIDIA NVVM Compiler
//
// Compiler Build ID: CL-36424714
// Cuda compilation tools, release 13.0, V13.0.88
// Based on NVVM 20.0.0
//

.version 9.0
.target sm_100
.address_size 64

	// .globl	_Z5solveiPfS_S_S_

.visible .entry _Z5solveiPfS_S_S_(
	.param .u32 _Z5solveiPfS_S_S__param_0,
	.param .u64 .ptr .align 1 _Z5solveiPfS_S_S__param_1,
	.param .u64 .ptr .align 1 _Z5solveiPfS_S_S__param_2,
	.param .u64 .ptr .align 1 _Z5solveiPfS_S_S__param_3,
	.param .u64 .ptr .align 1 _Z5solveiPfS_S_S__param_4
)
{
	.reg .pred 	%p<6>;
	.reg .b32 	%r<10>;
	.reg .b32 	%f<18>;
	.reg .b64 	%rd<23>;

	ld.param.u32 	%r4, [_Z5solveiPfS_S_S__param_0];
	ld.param.u64 	%rd1, [_Z5solveiPfS_S_S__param_1];
	ld.param.u64 	%rd2, [_Z5solveiPfS_S_S__param_2];
	ld.param.u64 	%rd3, [_Z5solveiPfS_S_S__param_3];
	ld.param.u64 	%rd4, [_Z5solveiPfS_S_S__param_4];
	mov.u32 	%r5, %ctaid.x;
	mov.u32 	%r6, %ntid.x;
	mov.u32 	%r7, %tid.x;
	mad.lo.s32 	%r1, %r5, %r6, %r7;
	add.s32 	%r2, %r4, 2;
	setp.le.s32 	%p1, %r1, %r2;
	@%p1 bra 	$L__BB0_4;
	add.s32 	%r3, %r4, 1;
	mad.lo.s32 	%r8, %r2, %r4, %r2;
	setp.ge.s32 	%p2, %r1, %r8;
	@%p2 bra 	$L__BB0_4;
	rem.s32 	%r9, %r1, %r2;
	setp.eq.s32 	%p3, %r9, %r3;
	setp.eq.s32 	%p4, %r9, 0;
	or.pred  	%p5, %p3, %p4;
	@%p5 bra 	$L__BB0_4;
	cvta.to.global.u64 	%rd5, %rd1;
	cvt.s64.s32 	%rd6, %r1;
	cvt.s64.s32 	%rd7, %r4;
	sub.s64 	%rd8, %rd6, %rd7;
	shl.b64 	%rd9, %rd8, 2;
	add.s64 	%rd10, %rd5, %rd9;
	ld.global.f32 	%f1, [%rd10+-8];
	neg.f32 	%f2, %f1;
	add.s64 	%rd11, %rd7, %rd6;
	shl.b64 	%rd12, %rd11, 2;
	add.s64 	%rd13, %rd5, %rd12;
	ld.global.f32 	%f3, [%rd13+8];
	sub.f32 	%f4, %f2, %f3;
	mul.wide.s32 	%rd14, %r4, 4;
	add.s64 	%rd15, %rd10, %rd14;
	ld.global.f32 	%f5, [%rd15+-4];
	sub.f32 	%f6, %f4, %f5;
	ld.global.f32 	%f7, [%rd15+4];
	sub.f32 	%f8, %f6, %f7;
	cvta.to.global.u64 	%rd16, %rd3;
	mul.wide.s32 	%rd17, %r1, 4;
	add.s64 	%rd18, %rd16, %rd17;
	ld.global.f32 	%f9, [%rd18];
	sub.f32 	%f10, %f9, %f8;
	mul.f32 	%f11, %f10, 0f3E800000;
	mul.f32 	%f12, %f11, 0f3F000000;
	ld.global.f32 	%f13, [%rd15];
	fma.rn.f32 	%f14, %f13, 0f3F000000, %f12;
	cvta.to.global.u64 	%rd19, %rd2;
	add.s64 	%rd20, %rd19, %rd17;
	st.global.f32 	[%rd20], %f14;
	ld.global.f32 	%f15, [%rd15];
	sub.f32 	%f16, %f14, %f15;
	mul.f32 	%f17, %f16, %f16;
	cvta.to.global.u64 	%rd21, %rd4;
	add.s64 	%rd22, %rd21, %rd17;
	st.global.f32 	[%rd22], %f17;
$L__BB0_4:
	ret;

}
	// .globl	_Z8res2frediiPfS_
.visible .entry _Z8res2frediiPfS_(
	.param .u32 _Z8res2frediiPfS__param_0,
	.param .u32 _Z8res2frediiPfS__param_1,
	.param .u64 .ptr .align 1 _Z8res2frediiPfS__param_2,
	.param .u64 .ptr .align 1 _Z8res2frediiPfS__param_3
)
{
	.reg .pred 	%p<5>;
	.reg .b32 	%r<13>;
	.reg .b32 	%f<11>;
	.reg .b64 	%rd<13>;

	ld.param.u32 	%r6, [_Z8res2frediiPfS__param_0];
	ld.param.u32 	%r7, [_Z8res2frediiPfS__param_1];
	ld.param.u64 	%rd4, [_Z8res2frediiPfS__param_2];
	ld.param.u64 	%rd5, [_Z8res2frediiPfS__param_3];
	cvta.to.global.u64 	%rd1, %rd5;
	cvta.to.global.u64 	%rd2, %rd4;
	mov.u32 	%r8, %ctaid.x;
	mov.u32 	%r9, %ntid.x;
	mov.u32 	%r10, %tid.x;
	mad.lo.s32 	%r1, %r9, %r8, %r10;
	add.s32 	%r2, %r6, -1;
	setp.ge.s32 	%p1, %r8, %r2;
	mov.f32 	%f10, 0f00000000;
	@%p1 bra 	$L__BB1_6;
	mul.lo.s32 	%r12, %r7, %r2;
	setp.lt.s32 	%p2, %r12, 4;
	@%p2 bra 	$L__BB1_7;
	mul.wide.s32 	%rd8, %r1, 4;
	add.s64 	%rd3, %rd1, %rd8;
$L__BB1_3:
	shr.u32 	%r5, %r12, 1;
	setp.ge.s32 	%p3, %r1, %r5;
	@%p3 bra 	$L__BB1_5;
	add.s32 	%r11, %r5, %r1;
	mul.wide.s32 	%rd9, %r11, 4;
	add.s64 	%rd10, %rd2, %rd9;
	ld.global.f32 	%f5, [%rd10];
	ld.global.f32 	%f6, [%rd3];
	add.f32 	%f7, %f5, %f6;
	st.global.f32 	[%rd3], %f7;
$L__BB1_5:
	bar.sync 	0;
	setp.gt.u32 	%p4, %r12, 7;
	mov.u32 	%r12, %r5;
	@%p4 bra 	$L__BB1_3;
	bra.uni 	$L__BB1_7;
$L__BB1_6:
	mul.wide.s32 	%rd6, %r1, 4;
	add.s64 	%rd7, %rd2, %rd6;
	ld.global.f32 	%f3, [%rd7];
	add.f32 	%f10, %f3, 0f00000000;
$L__BB1_7:
	bar.sync 	0;
	mul.wide.s32 	%rd11, %r6, 4;
	add.s64 	%rd12, %rd1, %rd11;
	st.global.f32 	[%rd12+-4], %f10;
	ret;

}


// ===== COMPILED SASS (sm_100) =====

	.target	sm_100

	.elftype	@"ET_EXEC"


//--------------------- .note.nv.tkinfo           --------------------------
	.section	.note.nv.tkinfo,"",@"SHT_NOTE"
	.sectionflags	@"SHF_NOTE_NV_TKINFO"
	.tkinfo
        /*0018*/ 	.word	0x00000002
        /*0030*/ 	.string	""
        /*0030*/ 	.string	"ptxas"
        /*0030*/ 	.string	"Cuda compilation tools, release 13.0, V13.0.88"
        /*0030*/ 	.string	"Build cuda_13.0.r13.0/compiler.36424714_0"
        /*0030*/ 	.string	"-arch sm_100 -m 64 "



//--------------------- .note.nv.cuinfo           --------------------------
	.section	.note.nv.cuinfo,"",@"SHT_NOTE"
	.sectionflags	@"SHF_NOTE_NV_CUINFO"
        /*0018*/ 	.short	0x0002
        /*001a*/ 	.short	0x0064
        /*001c*/ 	.short	0x0082
	.zero		2


//--------------------- .nv.info                  --------------------------
	.section	.nv.info,"",@"SHT_CUDA_INFO"
	.align	4


	//----- nvinfo : EIATTR_REGCOUNT
	.align		4
        /*0000*/ 	.byte	0x04, 0x2f
        /*0002*/ 	.short	(.L_1 - .L_0)
	.align		4
.L_0:
        /*0004*/ 	.word	index@(_Z5solveiPfS_S_S_)
        /*0008*/ 	.word	0x00000014


	//----- nvinfo : EIATTR_FRAME_SIZE
	.align		4
.L_1:
        /*000c*/ 	.byte	0x04, 0x11
        /*000e*/ 	.short	(.L_3 - .L_2)
	.align		4
.L_2:
        /*0010*/ 	.word	index@(_Z5solveiPfS_S_S_)
        /*0014*/ 	.word	0x00000000


	//----- nvinfo : EIATTR_REGCOUNT
	.align		4
.L_3:
        /*0018*/ 	.byte	0x04, 0x2f
        /*001a*/ 	.short	(.L_5 - .L_4)
	.align		4
.L_4:
        /*001c*/ 	.word	index@(_Z8res2frediiPfS_)
        /*0020*/ 	.word	0x00000010


	//----- nvinfo : EIATTR_FRAME_SIZE
	.align		4
.L_5:
        /*0024*/ 	.byte	0x04, 0x11
        /*0026*/ 	.short	(.L_7 - .L_6)
	.align		4
.L_6:
        /*0028*/ 	.word	index@(_Z8res2frediiPfS_)
        /*002c*/ 	.word	0x00000000


	//----- nvinfo : EIATTR_MIN_STACK_SIZE
	.align		4
.L_7:
        /*0030*/ 	.byte	0x04, 0x12
        /*0032*/ 	.short	(.L_9 - .L_8)
	.align		4
.L_8:
        /*0034*/ 	.word	index@(_Z8res2frediiPfS_)
        /*0038*/ 	.word	0x00000000


	//----- nvinfo : EIATTR_MIN_STACK_SIZE
	.align		4
.L_9:
        /*003c*/ 	.byte	0x04, 0x12
        /*003e*/ 	.short	(.L_11 - .L_10)
	.align		4
.L_10:
        /*0040*/ 	.word	index@(_Z5solveiPfS_S_S_)
        /*0044*/ 	.word	0x00000000
.L_11:


//--------------------- .nv.compat                --------------------------
	.section	.nv.compat,"",@"SHT_CUDA_COMPAT_INFO"
	.align	4
        /*0000*/ 	.byte	0x02, 0x09, 0x00, 0x00, 0x02, 0x02, 0x01, 0x00, 0x02, 0x05, 0x05, 0x00, 0x03, 0x07, 0x01, 0x01
        /*0010*/ 	.byte	0x02, 0x03, 0x00, 0x00, 0x02, 0x06, 0x01, 0x00, 0x04, 0x0b, 0x08, 0x00, 0x09, 0x00, 0x00, 0x00
        /*0020*/ 	.byte	0x00, 0x00, 0x00, 0x00


//--------------------- .nv.info._Z8res2frediiPfS_ --------------------------
	.section	.nv.info._Z8res2frediiPfS_,"",@"SHT_CUDA_INFO"
	.sectionflags	@""
	.align	4


	//----- nvinfo : EIATTR_CUDA_API_VERSION
	.align		4
        /*0000*/ 	.byte	0x04, 0x37
        /*0002*/ 	.short	(.L_13 - .L_12)
.L_12:
        /*0004*/ 	.word	0x00000082


	//----- nvinfo : EIATTR_KPARAM_INFO
	.align		4
.L_13:
        /*0008*/ 	.byte	0x04, 0x17
        /*000a*/ 	.short	(.L_15 - .L_14)
.L_14:
        /*000c*/ 	.word	0x00000000
        /*0010*/ 	.short	0x0003
        /*0012*/ 	.short	0x0010
        /*0014*/ 	.byte	0x00, 0xf5, 0x21, 0x00


	//----- nvinfo : EIATTR_KPARAM_INFO
	.align		4
.L_15:
        /*0018*/ 	.byte	0x04, 0x17
        /*001a*/ 	.short	(.L_17 - .L_16)
.L_16:
        /*001c*/ 	.word	0x00000000
        /*0020*/ 	.short	0x0002
        /*0022*/ 	.short	0x0008
        /*0024*/ 	.byte	0x00, 0xf5, 0x21, 0x00


	//----- nvinfo : EIATTR_KPARAM_INFO
	.align		4
.L_17:
        /*0028*/ 	.byte	0x04, 0x17
        /*002a*/ 	.short	(.L_19 - .L_18)
.L_18:
        /*002c*/ 	.word	0x00000000
        /*0030*/ 	.short	0x0001
        /*0032*/ 	.short	0x0004
        /*0034*/ 	.byte	0x00, 0xf0, 0x11, 0x00


	//----- nvinfo : EIATTR_KPARAM_INFO
	.align		4
.L_19:
        /*0038*/ 	.byte	0x04, 0x17
        /*003a*/ 	.short	(.L_21 - .L_20)
.L_20:
        /*003c*/ 	.word	0x00000000
        /*0040*/ 	.short	0x0000
        /*0042*/ 	.short	0x0000
        /*0044*/ 	.byte	0x00, 0xf0, 0x11, 0x00


	//----- nvinfo : EIATTR_SPARSE_MMA_MASK
	.align		4
.L_21:
        /*0048*/ 	.byte	0x03, 0x50
        /*004a*/ 	.short	0x0000


	//----- nvinfo : EIATTR_MAXREG_COUNT
	.align		4
        /*004c*/ 	.byte	0x03, 0x1b
        /*004e*/ 	.short	0x00ff


	//----- nvinfo : EIATTR_NUM_BARRIERS
	.align		4
        /*0050*/ 	.byte	0x02, 0x4c
        /*0052*/ 	.byte	0x01
	.zero		1


	//----- nvinfo : EIATTR_MERCURY_ISA_VERSION
	.align		4
        /*0054*/ 	.byte	0x03, 0x5f
        /*0056*/ 	.short	0x0101


	//----- nvinfo : EIATTR_VRC_CTA_INIT_COUNT
	.align		4
        /*0058*/ 	.byte	0x02, 0x4a
	.zero		1
	.zero		1


	//----- nvinfo : EIATTR_EXIT_INSTR_OFFSETS
	.align		4
        /*005c*/ 	.byte	0x04, 0x1c
        /*005e*/ 	.short	(.L_23 - .L_22)


	//   ....[0]....
.L_22:
        /*0060*/ 	.word	0x000002b0


	//----- nvinfo : EIATTR_CRS_STACK_SIZE
	.align		4
.L_23:
        /*0064*/ 	.byte	0x04, 0x1e
        /*0066*/ 	.short	(.L_25 - .L_24)
.L_24:
        /*0068*/ 	.word	0x00000000


	//----- nvinfo : EIATTR_CBANK_PARAM_SIZE
	.align		4
.L_25:
        /*006c*/ 	.byte	0x03, 0x19
        /*006e*/ 	.short	0x0018


	//----- nvinfo : EIATTR_PARAM_CBANK
	.align		4
        /*0070*/ 	.byte	0x04, 0x0a
        /*0072*/ 	.short	(.L_27 - .L_26)
	.align		4
.L_26:
        /*0074*/ 	.word	index@(.nv.constant0._Z8res2frediiPfS_)
        /*0078*/ 	.short	0x0380
        /*007a*/ 	.short	0x0018


	//----- nvinfo : EIATTR_SW_WAR
	.align		4
.L_27:
        /*007c*/ 	.byte	0x04, 0x36
        /*007e*/ 	.short	(.L_29 - .L_28)
.L_28:
        /*0080*/ 	.word	0x00000008
.L_29:


//--------------------- .nv.info._Z5solveiPfS_S_S_ --------------------------
	.section	.nv.info._Z5solveiPfS_S_S_,"",@"SHT_CUDA_INFO"
	.sectionflags	@""
	.align	4


	//----- nvinfo : EIATTR_CUDA_API_VERSION
	.align		4
        /*0000*/ 	.byte	0x04, 0x37
        /*0002*/ 	.short	(.L_31 - .L_30)
.L_30:
        /*0004*/ 	.word	0x00000082


	//----- nvinfo : EIATTR_KPARAM_INFO
	.align		4
.L_31:
        /*0008*/ 	.byte	0x04, 0x17
        /*000a*/ 	.short	(.L_33 - .L_32)
.L_32:
        /*000c*/ 	.word	0x00000000
        /*0010*/ 	.short	0x0004
        /*0012*/ 	.short	0x0020
        /*0014*/ 	.byte	0x00, 0xf5, 0x21, 0x00


	//----- nvinfo : EIATTR_KPARAM_INFO
	.align		4
.L_33:
        /*0018*/ 	.byte	0x04, 0x17
        /*001a*/ 	.short	(.L_35 - .L_34)
.L_34:
        /*001c*/ 	.word	0x00000000
        /*0020*/ 	.short	0x0003
        /*0022*/ 	.short	0x0018
        /*0024*/ 	.byte	0x00, 0xf5, 0x21, 0x00


	//----- nvinfo : EIATTR_KPARAM_INFO
	.align		4
.L_35:
        /*0028*/ 	.byte	0x04, 0x17
        /*002a*/ 	.short	(.L_37 - .L_36)
.L_36:
        /*002c*/ 	.word	0x00000000
        /*0030*/ 	.short	0x0002
        /*0032*/ 	.short	0x0010
        /*0034*/ 	.byte	0x00, 0xf5, 0x21, 0x00


	//----- nvinfo : EIATTR_KPARAM_INFO
	.align		4
.L_37:
        /*0038*/ 	.byte	0x04, 0x17
        /*003a*/ 	.short	(.L_39 - .L_38)
.L_38:
        /*003c*/ 	.word	0x00000000
        /*0040*/ 	.short	0x0001
        /*0042*/ 	.short	0x0008
        /*0044*/ 	.byte	0x00, 0xf5, 0x21, 0x00


	//----- nvinfo : EIATTR_KPARAM_INFO
	.align		4
.L_39:
        /*0048*/ 	.byte	0x04, 0x17
        /*004a*/ 	.short	(.L_41 - .L_40)
.L_40:
        /*004c*/ 	.word	0x00000000
        /*0050*/ 	.short	0x0000
        /*0052*/ 	.short	0x0000
        /*0054*/ 	.byte	0x00, 0xf0, 0x11, 0x00


	//----- nvinfo : EIATTR_SPARSE_MMA_MASK
	.align		4
.L_41:
        /*0058*/ 	.byte	0x03, 0x50
        /*005a*/ 	.short	0x0000


	//----- nvinfo : EIATTR_MAXREG_COUNT
	.align		4
        /*005c*/ 	.byte	0x03, 0x1b
        /*005e*/ 	.short	0x00ff


	//----- nvinfo : EIATTR_MERCURY_ISA_VERSION
	.align		4
        /*0060*/ 	.byte	0x03, 0x5f
        /*0062*/ 	.short	0x0101


	//----- nvinfo : EIATTR_VRC_CTA_INIT_COUNT
	.align		4
        /*0064*/ 	.byte	0x02, 0x4a
	.zero		1
	.zero		1


	//----- nvinfo : EIATTR_EXIT_INSTR_OFFSETS
	.align		4
        /*0068*/ 	.byte	0x04, 0x1c
        /*006a*/ 	.short	(.L_43 - .L_42)


	//   ....[0]....
.L_42:
        /*006c*/ 	.word	0x00000080


	//   ....[1]....
        /*0070*/ 	.word	0x000000b0


	//   ....[2]....
        /*0074*/ 	.word	0x00000260


	//   ....[3]....
        /*0078*/ 	.word	0x000004b0


	//----- nvinfo : EIATTR_CBANK_PARAM_SIZE
	.align		4
.L_43:
        /*007c*/ 	.byte	0x03, 0x19
        /*007e*/ 	.short	0x0028


	//----- nvinfo : EIATTR_PARAM_CBANK
	.align		4
        /*0080*/ 	.byte	0x04, 0x0a
        /*0082*/ 	.short	(.L_45 - .L_44)
	.align		4
.L_44:
        /*0084*/ 	.word	index@(.nv.constant0._Z5solveiPfS_S_S_)
        /*0088*/ 	.short	0x0380
        /*008a*/ 	.short	0x0028


	//----- nvinfo : EIATTR_SW_WAR
	.align		4
.L_45:
        /*008c*/ 	.byte	0x04, 0x36
        /*008e*/ 	.short	(.L_47 - .L_46)
.L_46:
        /*0090*/ 	.word	0x00000008
.L_47:


//--------------------- .nv.callgraph             --------------------------
	.section	.nv.callgraph,"",@"SHT_CUDA_CALLGRAPH"
	.align	4
	.sectionentsize	8
	.align		4
        /*0000*/ 	.word	0x00000000
	.align		4
        /*0004*/ 	.word	0xffffffff
	.align		4
        /*0008*/ 	.word	0x00000000
	.align		4
        /*000c*/ 	.word	0xfffffffe
	.align		4
        /*0010*/ 	.word	0x00000000
	.align		4
        /*0014*/ 	.word	0xfffffffd
	.align		4
        /*0018*/ 	.word	0x00000000
	.align		4
        /*001c*/ 	.word	0xfffffffc


//--------------------- .text._Z8res2frediiPfS_   --------------------------
	.section	.text._Z8res2frediiPfS_,"ax",@progbits
	.align	128
        .global         _Z8res2frediiPfS_
        .type           _Z8res2frediiPfS_,@function
        .size           _Z8res2frediiPfS_,(.L_x_7 - _Z8res2frediiPfS_)
        .other          _Z8res2frediiPfS_,@"STO_CUDA_ENTRY STV_DEFAULT"
_Z8res2frediiPfS_:
.text._Z8res2frediiPfS_:
[----:B------:R-:W-:Y:S08]  /*0000*/  LDC R1, c[0x0][0x37c] ;  /* 0x0000df00ff017b82 */ /* 0x000ff00000000800 */
[----:B------:R-:W0:Y:S01]  /*0010*/  S2UR UR5, SR_CTAID.X ;  /* 0x00000000000579c3 */ /* 0x000e220000002500 */
[----:B------:R-:W1:Y:S01]  /*0020*/  LDCU UR4, c[0x0][0x380] ;  /* 0x00007000ff0477ac */ /* 0x000e620008000800 */
[----:B------:R-:W2:Y:S01]  /*0030*/  S2R R0, SR_TID.X ;  /* 0x0000000000007919 */ /* 0x000ea20000002100 */
[----:B------:R-:W3:Y:S05]  /*0040*/  LDCU.64 UR6, c[0x0][0x358] ;  /* 0x00006b00ff0677ac */ /* 0x000eea0008000a00 */
[----:B------:R-:W2:Y:S01]  /*0050*/  LDC R9, c[0x0][0x360] ;  /* 0x0000d800ff097b82 */ /* 0x000ea20000000800 */
[----:B-1----:R-:W-:-:S04]  /*0060*/  UIADD3 UR4, UPT, UPT, UR4, -0x1, URZ ;  /* 0xffffffff04047890 */ /* 0x002fc8000fffe0ff */
[----:B0-----:R-:W-:Y:S02]  /*0070*/  UISETP.GE.AND UP0, UPT, UR5, UR4, UPT ;  /* 0x000000040500728c */ /* 0x001fe4000bf06270 */
[----:B--2---:R-:W-:-:S07]  /*0080*/  IMAD R9, R9, UR5, R0 ;  /* 0x0000000509097c24 */ /* 0x004fce000f8e0200 */
[----:B---3--:R-:W-:Y:S05]  /*0090*/  BRA.U UP0, `(.L_x_0) ;  /* 0x0000000100607547 */ /* 0x008fea000b800000 */
[----:B------:R-:W0:Y:S01]  /*00a0*/  LDCU UR5, c[0x0][0x384] ;  /* 0x00007080ff0577ac */ /* 0x000e220008000800 */
[----:B------:R-:W-:Y:S01]  /*00b0*/  HFMA2 R11, -RZ, RZ, 0, 0 ;  /* 0x00000000ff0b7431 */ /* 0x000fe200000001ff */
[----:B0-----:R-:W-:-:S04]  /*00c0*/  UIMAD UR4, UR4, UR5, URZ ;  /* 0x00000005040472a4 */ /* 0x001fc8000f8e02ff */
[----:B------:R-:W-:-:S09]  /*00d0*/  UISETP.GE.AND UP0, UPT, UR4, 0x4, UPT ;  /* 0x000000040400788c */ /* 0x000fd2000bf06270 */
[----:B------:R-:W-:Y:S05]  /*00e0*/  BRA.U !UP0, `(.L_x_1) ;  /* 0x00000001085c7547 */ /* 0x000fea000b800000 */
[----:B------:R-:W0:Y:S08]  /*00f0*/  LDC.64 R2, c[0x0][0x390] ;  /* 0x0000e400ff027b82 */ /* 0x000e300000000a00 */
[----:B------:R-:W1:Y:S01]  /*0100*/  LDC.64 R6, c[0x0][0x388] ;  /* 0x0000e200ff067b82 */ /* 0x000e620000000a00 */
[----:B0-----:R-:W-:-:S07]  /*0110*/  IMAD.WIDE R2, R9, 0x4, R2 ;  /* 0x0000000409027825 */ /* 0x001fce00078e0202 */
.L_x_4:
[----:B------:R-:W-:Y:S01]  /*0120*/  USHF.R.U32.HI UR5, URZ, 0x1, UR4 ;  /* 0x00000001ff057899 */ /* 0x000fe20008011604 */
[----:B------:R-:W-:Y:S05]  /*0130*/  BSSY.RECONVERGENT B0, `(.L_x_2) ;  /* 0x0000009000007945 */ /* 0x000fea0003800200 */
[----:B------:R-:W-:-:S13]  /*0140*/  ISETP.GE.AND P0, PT, R9, UR5, PT ;  /* 0x0000000509007c0c */ /* 0x000fda000bf06270 */
[----:B0-----:R-:W-:Y:S05]  /*0150*/  @P0 BRA `(.L_x_3) ;  /* 0x0000000000180947 */ /* 0x001fea0003800000 */
[----:B------:R-:W-:Y:S01]  /*0160*/  IADD3 R5, PT, PT, R9, UR5, RZ ;  /* 0x0000000509057c10 */ /* 0x000fe2000fffe0ff */
[----:B------:R-:W2:Y:S04]  /*0170*/  LDG.E R13, desc[UR6][R2.64] ;  /* 0x00000006020d7981 */ /* 0x000ea8000c1e1900 */
[----:B-1----:R-:W-:-:S06]  /*0180*/  IMAD.WIDE R4, R5, 0x4, R6 ;  /* 0x0000000405047825 */ /* 0x002fcc00078e0206 */
[----:B------:R-:W2:Y:S02]  /*0190*/  LDG.E R4, desc[UR6][R4.64] ;  /* 0x0000000604047981 */ /* 0x000ea4000c1e1900 */
[----:B--2---:R-:W-:-:S05]  /*01a0*/  FADD R13, R4, R13 ;  /* 0x0000000d040d7221 */ /* 0x004fca0000000000 */
[----:B------:R0:W-:Y:S02]  /*01b0*/  STG.E desc[UR6][R2.64], R13 ;  /* 0x0000000d02007986 */ /* 0x0001e4000c101906 */
.L_x_3:
[----:B------:R-:W-:Y:S05]  /*01c0*/  BSYNC.RECONVERGENT B0 ;  /* 0x0000000000007941 */ /* 0x000fea0003800200 */
.L_x_2:
[----:B------:R-:W-:Y:S01]  /*01d0*/  BAR.SYNC.DEFER_BLOCKING 0x0 ;  /* 0x0000000000007b1d */ /* 0x000fe20000010000 */
[----:B------:R-:W-:-:S05]  /*01e0*/  UISETP.GT.U32.AND UP0, UPT, UR4, 0x7, UPT ;  /* 0x000000070400788c */ /* 0x000fca000bf04070 */
[----:B------:R-:W-:-:S04]  /*01f0*/  UMOV UR4, UR5 ;  /* 0x0000000500047c82 */ /* 0x000fc80008000000 */
[----:B------:R-:W-:Y:S05]  /*0200*/  BRA.U UP0, `(.L_x_4) ;  /* 0xfffffffd00c47547 */ /* 0x000fea000b83ffff */
[----:B------:R-:W-:Y:S05]  /*0210*/  BRA `(.L_x_1) ;  /* 0x0000000000107947 */ /* 0x000fea0003800000 */
.L_x_0:
[----:B------:R-:W0:Y:S02]  /*0220*/  LDC.64 R2, c[0x0][0x388] ;  /* 0x0000e200ff027b82 */ /* 0x000e240000000a00 */
[----:B0-----:R-:W-:-:S06]  /*0230*/  IMAD.WIDE R2, R9, 0x4, R2 ;  /* 0x0000000409027825 */ /* 0x001fcc00078e0202 */
[----:B------:R-:W2:Y:S02]  /*0240*/  LDG.E R2, desc[UR6][R2.64] ;  /* 0x0000000602027981 */ /* 0x000ea4000c1e1900 */
[----:B--2---:R-:W-:-:S07]  /*0250*/  FADD R11, RZ, R2 ;  /* 0x00000002ff0b7221 */ /* 0x004fce0000000000 */
.L_x_1:
[----:B------:R-:W2:Y:S08]  /*0260*/  LDC R5, c[0x0][0x380] ;  /* 0x0000e000ff057b82 */ /* 0x000eb00000000800 */
[----:B0-----:R-:W2:Y:S02]  /*0270*/  LDC.64 R2, c[0x0][0x390] ;  /* 0x0000e400ff027b82 */ /* 0x001ea40000000a00 */
[----:B--2---:R-:W-:-:S06]  /*0280*/  IMAD.WIDE R2, R5, 0x4, R2 ;  /* 0x0000000405027825 */ /* 0x004fcc00078e0202 */
[----:B------:R-:W-:Y:S06]  /*0290*/  BAR.SYNC.DEFER_BLOCKING 0x0 ;  /* 0x0000000000007b1d */ /* 0x000fec0000010000 */
[----:B------:R-:W-:Y:S01]  /*02a0*/  STG.E desc[UR6][R2.64+-0x4], R11 ;  /* 0xfffffc0b02007986 */ /* 0x000fe2000c101906 */
[----:B------:R-:W-:Y:S05]  /*02b0*/  EXIT ;  /* 0x000000000000794d */ /* 0x000fea0003800000 */
.L_x_5:
[----:B------:R-:W-:-:S00]  /*02c0*/  BRA `(.L_x_5) ;  /* 0xfffffffc00fc7947 */ /* 0x000fc0000383ffff */
[----:B------:R-:W-:-:S00]  /*02d0*/  NOP ;  /* 0x0000000000007918 */ /* 0x000fc00000000000 */
        /* <DEDUP_REMOVED lines=10> */
.L_x_7:


//--------------------- .text._Z5solveiPfS_S_S_   --------------------------
	.section	.text._Z5solveiPfS_S_S_,"ax",@progbits
	.align	128
        .global         _Z5solveiPfS_S_S_
        .type           _Z5solveiPfS_S_S_,@function
        .size           _Z5solveiPfS_S_S_,(.L_x_8 - _Z5solveiPfS_S_S_)
        .other          _Z5solveiPfS_S_S_,@"STO_CUDA_ENTRY STV_DEFAULT"
_Z5solveiPfS_S_S_:
.text._Z5solveiPfS_S_S_:
[----:B------:R-:W-:Y:S01]  /*0000*/  LDC R1, c[0x0][0x37c] ;  /* 0x0000df00ff017b82 */ /* 0x000fe20000000800 */
[----:B------:R-:W0:Y:S07]  /*0010*/  S2R R5, SR_TID.X ;  /* 0x0000000000057919 */ /* 0x000e2e0000002100 */
[----:B------:R-:W0:Y:S08]  /*0020*/  S2UR UR4, SR_CTAID.X ;  /* 0x00000000000479c3 */ /* 0x000e300000002500 */
[----:B------:R-:W0:Y:S08]  /*0030*/  LDC R0, c[0x0][0x360] ;  /* 0x0000d800ff007b82 */ /* 0x000e300000000800 */
[----:B------:R-:W1:Y:S01]  /*0040*/  LDC R3, c[0x0][0x380] ;  /* 0x0000e000ff037b82 */ /* 0x000e620000000800 */
[----:B0-----:R-:W-:-:S02]  /*0050*/  IMAD R0, R0, UR4, R5 ;  /* 0x0000000400007c24 */ /* 0x001fc4000f8e0205 */
[----:B-1----:R-:W-:-:S05]  /*0060*/  VIADD R2, R3, 0x2 ;  /* 0x0000000203027836 */ /* 0x002fca0000000000 */
[----:B------:R-:W-:-:S13]  /*0070*/  ISETP.GT.AND P0, PT, R0, R2, PT ;  /* 0x000000020000720c */ /* 0x000fda0003f04270 */
[----:B------:R-:W-:Y:S05]  /*0080*/  @!P0 EXIT ;  /* 0x000000000000894d */ /* 0x000fea0003800000 */
[----:B------:R-:W-:-:S05]  /*0090*/  IMAD R5, R2, R3, R2 ;  /* 0x0000000302057224 */ /* 0x000fca00078e0202 */
[----:B------:R-:W-:-:S13]  /*00a0*/  ISETP.GE.AND P0, PT, R0, R5, PT ;  /* 0x000000050000720c */ /* 0x000fda0003f06270 */
[----:B------:R-:W-:Y:S05]  /*00b0*/  @P0 EXIT ;  /* 0x000000000000094d */ /* 0x000fea0003800000 */
[-C--:B------:R-:W-:Y:S02]  /*00c0*/  IABS R8, R2.reuse ;  /* 0x0000000200087213 */ /* 0x080fe40000000000 */
[----:B------:R-:W-:Y:S02]  /*00d0*/  IABS R9, R2 ;  /* 0x0000000200097213 */ /* 0x000fe40000000000 */
[----:B------:R-:W0:Y:S01]  /*00e0*/  I2F.RP R6, R8 ;  /* 0x0000000800067306 */ /* 0x000e220000209400 */
[----:B------:R-:W-:Y:S02]  /*00f0*/  ISETP.GE.AND P2, PT, R0, RZ, PT ;  /* 0x000000ff0000720c */ /* 0x000fe40003f46270 */
[----:B------:R-:W-:-:S05]  /*0100*/  IMAD.MOV R9, RZ, RZ, -R9 ;  /* 0x000000ffff097224 */ /* 0x000fca00078e0a09 */
[----:B0-----:R-:W0:Y:S02]  /*0110*/  MUFU.RCP R6, R6 ;  /* 0x0000000600067308 */ /* 0x001e240000001000 */
[----:B0-----:R-:W-:Y:S01]  /*0120*/  VIADD R4, R6, 0xffffffe ;  /* 0x0ffffffe06047836 */ /* 0x001fe20000000000 */
[----:B------:R-:W-:-:S05]  /*0130*/  IABS R6, R0 ;  /* 0x0000000000067213 */ /* 0x000fca0000000000 */
[----:B------:R0:W1:Y:S02]  /*0140*/  F2I.FTZ.U32.TRUNC.NTZ R5, R4 ;  /* 0x0000000400057305 */ /* 0x000064000021f000 */
[----:B0-----:R-:W-:Y:S01]  /*0150*/  HFMA2 R4, -RZ, RZ, 0, 0 ;  /* 0x00000000ff047431 */ /* 0x001fe200000001ff */
[----:B-1----:R-:W-:-:S05]  /*0160*/  IADD3 R7, PT, PT, RZ, -R5, RZ ;  /* 0x80000005ff077210 */ /* 0x002fca0007ffe0ff */
[----:B------:R-:W-:-:S04]  /*0170*/  IMAD R7, R7, R8, RZ ;  /* 0x0000000807077224 */ /* 0x000fc800078e02ff */
[----:B------:R-:W-:-:S04]  /*0180*/  IMAD.HI.U32 R5, R5, R7, R4 ;  /* 0x0000000705057227 */ /* 0x000fc800078e0004 */
[----:B------:R-:W-:Y:S02]  /*0190*/  IMAD.MOV.U32 R7, RZ, RZ, R9 ;  /* 0x000000ffff077224 */ /* 0x000fe400078e0009 */
[----:B------:R-:W-:-:S04]  /*01a0*/  IMAD.HI.U32 R5, R5, R6, RZ ;  /* 0x0000000605057227 */ /* 0x000fc800078e00ff */
[----:B------:R-:W-:-:S05]  /*01b0*/  IMAD R5, R5, R7, R6 ;  /* 0x0000000705057224 */ /* 0x000fca00078e0206 */
[----:B------:R-:W-:-:S13]  /*01c0*/  ISETP.GT.U32.AND P0, PT, R8, R5, PT ;  /* 0x000000050800720c */ /* 0x000fda0003f04070 */
[----:B------:R-:W-:Y:S02]  /*01d0*/  @!P0 IADD3 R5, PT, PT, R5, -R8, RZ ;  /* 0x8000000805058210 */ /* 0x000fe40007ffe0ff */
[----:B------:R-:W-:Y:S02]  /*01e0*/  ISETP.NE.AND P0, PT, R2, RZ, PT ;  /* 0x000000ff0200720c */ /* 0x000fe40003f05270 */
[----:B------:R-:W-:-:S13]  /*01f0*/  ISETP.GT.U32.AND P1, PT, R8, R5, PT ;  /* 0x000000050800720c */ /* 0x000fda0003f24070 */
[----:B------:R-:W-:-:S05]  /*0200*/  @!P1 IMAD.IADD R5, R5, 0x1, -R8 ;  /* 0x0000000105059824 */ /* 0x000fca00078e0a08 */
[----:B------:R-:W-:Y:S02]  /*0210*/  @!P2 IADD3 R5, PT, PT, -R5, RZ, RZ ;  /* 0x000000ff0505a210 */ /* 0x000fe40007ffe1ff */
[----:B------:R-:W-:Y:S01]  /*0220*/  @!P0 LOP3.LUT R5, RZ, R2, RZ, 0x33, !PT ;  /* 0x00000002ff058212 */ /* 0x000fe200078e33ff */
[----:B------:R-:W-:-:S03]  /*0230*/  VIADD R2, R3, 0x1 ;  /* 0x0000000103027836 */ /* 0x000fc60000000000 */
[----:B------:R-:W-:-:S04]  /*0240*/  ISETP.NE.AND P0, PT, R5, RZ, PT ;  /* 0x000000ff0500720c */ /* 0x000fc80003f05270 */
[----:B------:R-:W-:-:S13]  /*0250*/  ISETP.EQ.OR P0, PT, R5, R2, !P0 ;  /* 0x000000020500720c */ /* 0x000fda0004702670 */
[----:B------:R-:W-:Y:S05]  /*0260*/  @P0 EXIT ;  /* 0x000000000000094d */ /* 0x000fea0003800000 */
[----:B------:R-:W0:Y:S01]  /*0270*/  LDCU.64 UR6, c[0x0][0x388] ;  /* 0x00007100ff0677ac */ /* 0x000e220008000a00 */
[----:B------:R-:W1:Y:S01]  /*0280*/  LDC.64 R4, c[0x0][0x398] ;  /* 0x0000e600ff047b82 */ /* 0x000e620000000a00 */
[----:B------:R-:W-:Y:S01]  /*0290*/  SHF.R.S32.HI R2, RZ, 0x1f, R0 ;  /* 0x0000001fff027819 */ /* 0x000fe20000011400 */
[----:B------:R-:W2:Y:S01]  /*02a0*/  LDCU.64 UR4, c[0x0][0x358] ;  /* 0x00006b00ff0477ac */ /* 0x000ea20008000a00 */
[----:B------:R-:W-:Y:S02]  /*02b0*/  SHF.R.S32.HI R7, RZ, 0x1f, R3 ;  /* 0x0000001fff077819 */ /* 0x000fe40000011403 */
[CC--:B------:R-:W-:Y:S02]  /*02c0*/  IADD3 R10, P0, PT, R0.reuse, -R3.reuse, RZ ;  /* 0x80000003000a7210 */ /* 0x0c0fe40007f1e0ff */
[----:B------:R-:W-:Y:S02]  /*02d0*/  IADD3 R9, P1, PT, R0, R3, RZ ;  /* 0x0000000300097210 */ /* 0x000fe40007f3e0ff */
[----:B------:R-:W-:-:S03]  /*02e0*/  IADD3.X R11, PT, PT, R2, ~R7, RZ, P0, !PT ;  /* 0x80000007020b7210 */ /* 0x000fc600007fe4ff */
[----:B------:R-:W-:Y:S01]  /*02f0*/  IMAD.X R2, R2, 0x1, R7, P1 ;  /* 0x0000000102027824 */ /* 0x000fe200008e0607 */
[C---:B0-----:R-:W-:Y:S02]  /*0300*/  LEA R6, P0, R10.reuse, UR6, 0x2 ;  /* 0x000000060a067c11 */ /* 0x041fe4000f8010ff */
[C---:B------:R-:W-:Y:S02]  /*0310*/  LEA R8, P1, R9.reuse, UR6, 0x2 ;  /* 0x0000000609087c11 */ /* 0x040fe4000f8210ff */
[----:B------:R-:W-:Y:S02]  /*0320*/  LEA.HI.X R7, R10, UR7, R11, 0x2, P0 ;  /* 0x000000070a077c11 */ /* 0x000fe400080f140b */
[----:B------:R-:W-:Y:S01]  /*0330*/  LEA.HI.X R9, R9, UR7, R2, 0x2, P1 ;  /* 0x0000000709097c11 */ /* 0x000fe200088f1402 */
[----:B-1----:R-:W-:Y:S01]  /*0340*/  IMAD.WIDE R4, R0, 0x4, R4 ;  /* 0x0000000400047825 */ /* 0x002fe200078e0204 */
[----:B------:R-:W0:Y:S03]  /*0350*/  LDC.64 R10, c[0x0][0x390] ;  /* 0x0000e400ff0a7b82 */ /* 0x000e260000000a00 */
[----:B------:R-:W-:Y:S01]  /*0360*/  IMAD.WIDE R2, R3, 0x4, R6 ;  /* 0x0000000403027825 */ /* 0x000fe200078e0206 */
[----:B--2---:R-:W2:Y:S04]  /*0370*/  LDG.E R9, desc[UR4][R8.64+0x8] ;  /* 0x0000080408097981 */ /* 0x004ea8000c1e1900 */
[----:B------:R-:W2:Y:S04]  /*0380*/  LDG.E R6, desc[UR4][R6.64+-0x8] ;  /* 0xfffff80406067981 */ /* 0x000ea8000c1e1900 */
[----:B------:R-:W3:Y:S04]  /*0390*/  LDG.E R13, desc[UR4][R2.64+-0x4] ;  /* 0xfffffc04020d7981 */ /* 0x000ee8000c1e1900 */
[----:B------:R-:W4:Y:S04]  /*03a0*/  LDG.E R15, desc[UR4][R2.64+0x4] ;  /* 0x00000404020f7981 */ /* 0x000f28000c1e1900 */
[----:B------:R-:W5:Y:S04]  /*03b0*/  LDG.E R5, desc[UR4][R4.64] ;  /* 0x0000000404057981 */ /* 0x000f68000c1e1900 */
[----:B------:R-:W5:Y:S01]  /*03c0*/  LDG.E R17, desc[UR4][R2.64] ;  /* 0x0000000402117981 */ /* 0x000f62000c1e1900 */
[----:B--2---:R-:W-:Y:S01]  /*03d0*/  FADD R12, -R6, -R9 ;  /* 0x80000009060c7221 */ /* 0x004fe20000000100 */
[----:B0-----:R-:W-:-:S04]  /*03e0*/  IMAD.WIDE R6, R0, 0x4, R10 ;  /* 0x0000000400067825 */ /* 0x001fc800078e020a */
[----:B---3--:R-:W-:-:S04]  /*03f0*/  FADD R12, R12, -R13 ;  /* 0x8000000d0c0c7221 */ /* 0x008fc80000000000 */
[----:B----4-:R-:W-:-:S04]  /*0400*/  FADD R12, R12, -R15 ;  /* 0x8000000f0c0c7221 */ /* 0x010fc80000000000 */
[----:B-----5:R-:W-:Y:S02]  /*0410*/  FADD R12, -R12, R5 ;  /* 0x000000050c0c7221 */ /* 0x020fe40000000100 */
[----:B------:R-:W0:Y:S02]  /*0420*/  LDC.64 R4, c[0x0][0x3a0] ;  /* 0x0000e800ff047b82 */ /* 0x000e240000000a00 */
[----:B------:R-:W-:-:S04]  /*0430*/  FMUL.D2 R12, R12, 0.25 ;  /* 0x3e8000000c0c7820 */ /* 0x000fc80000300000 */
[----:B------:R-:W-:-:S05]  /*0440*/  FFMA R17, R17, 0.5, R12 ;  /* 0x3f00000011117823 */ /* 0x000fca000000000c */
[----:B------:R-:W-:Y:S04]  /*0450*/  STG.E desc[UR4][R6.64], R17 ;  /* 0x0000001106007986 */ /* 0x000fe8000c101904 */
[----:B------:R-:W2:Y:S01]  /*0460*/  LDG.E R8, desc[UR4][R2.64] ;  /* 0x0000000402087981 */ /* 0x000ea2000c1e1900 */
[----:B0-----:R-:W-:-:S04]  /*0470*/  IMAD.WIDE R4, R0, 0x4, R4 ;  /* 0x0000000400047825 */ /* 0x001fc800078e0204 */
[----:B--2---:R-:W-:-:S04]  /*0480*/  FADD R8, R17, -R8 ;  /* 0x8000000811087221 */ /* 0x004fc80000000000 */
[----:B------:R-:W-:-:S05]  /*0490*/  FMUL R9, R8, R8 ;  /* 0x0000000808097220 */ /* 0x000fca0000400000 */
[----:B------:R-:W-:Y:S01]  /*04a0*/  STG.E desc[UR4][R4.64], R9 ;  /* 0x0000000904007986 */ /* 0x000fe2000c101904 */
[----:B------:R-:W-:Y:S05]  /*04b0*/  EXIT ;  /* 0x000000000000794d */ /* 0x000fea0003800000 */
.L_x_6:
        /* <DEDUP_REMOVED lines=12> */
.L_x_8:


//--------------------- .nv.shared.reserved.0     --------------------------
	.section	.nv.shared.reserved.0,"aw",@nobits
	.weak		__nv_reservedSMEM_offset_0_alias
	.size		__nv_reservedSMEM_offset_0_alias, 0, 64
	.other		__nv_reservedSMEM_offset_0_alias,@"STO_CUDA_RESERVED_SHARED STV_DEFAULT"
__nv_reservedSMEM_offset_0_alias:
	.zero		0
	.zero		64


//--------------------- .nv.constant0._Z8res2frediiPfS_ --------------------------
	.section	.nv.constant0._Z8res2frediiPfS_,"a",@progbits
	.sectionflags	@""
	.align	4
.nv.constant0._Z8res2frediiPfS_:
	.zero		920


//--------------------- .nv.constant0._Z5solveiPfS_S_S_ --------------------------
	.section	.nv.constant0._Z5solveiPfS_S_S_,"a",@progbits
	.sectionflags	@""
	.align	4
.nv.constant0._Z5solveiPfS_S_S_:
	.zero		936


//--------------------- SYMBOLS --------------------------

	.type		.nv.reservedSmem.offset0,@object
	.size		.nv.reservedSmem.offset0,0x4
